//
// Generated by NVIDIA NVVM Compiler
//
// Compiler Build ID: CL-36424714
// Cuda compilation tools, release 13.0, V13.0.88
// Based on NVVM 20.0.0
//

.version 9.0
.target sm_100
.address_size 64

	// .globl	_Z24histogram_private_kernelPcPii

.visible .entry _Z24histogram_private_kernelPcPii(
	.param .u64 .ptr .align 1 _Z24histogram_private_kernelPcPii_param_0,
	.param .u64 .ptr .align 1 _Z24histogram_private_kernelPcPii_param_1,
	.param .u32 _Z24histogram_private_kernelPcPii_param_2
)
{
	.reg .pred 	%p<7>;
	.reg .b32 	%r<20>;
	.reg .b64 	%rd<17>;

	ld.param.u64 	%rd6, [_Z24histogram_private_kernelPcPii_param_0];
	ld.param.u64 	%rd7, [_Z24histogram_private_kernelPcPii_param_1];
	ld.param.u32 	%r12, [_Z24histogram_private_kernelPcPii_param_2];
	cvta.to.global.u64 	%rd1, %rd7;
	mov.u32 	%r1, %ctaid.x;
	mov.u32 	%r2, %ntid.x;
	mov.u32 	%r19, %tid.x;
	mad.lo.s32 	%r4, %r1, %r2, %r19;
	setp.ge.s32 	%p1, %r4, %r12;
	@%p1 bra 	$L__BB0_3;
	cvta.to.global.u64 	%rd8, %rd6;
	cvt.s64.s32 	%rd9, %r4;
	add.s64 	%rd10, %rd8, %rd9;
	ld.global.s8 	%r13, [%rd10];
	add.s32 	%r5, %r13, -97;
	setp.gt.u32 	%p2, %r5, 25;
	@%p2 bra 	$L__BB0_3;
	shr.u32 	%r14, %r5, 2;
	mad.lo.s32 	%r15, %r1, 7, %r14;
	mul.wide.u32 	%rd11, %r15, 4;
	add.s64 	%rd12, %rd1, %rd11;
	atom.global.add.u32 	%r16, [%rd12], 1;
$L__BB0_3:
	setp.eq.s32 	%p3, %r1, 0;
	@%p3 bra 	$L__BB0_9;
	bar.sync 	0;
	setp.gt.u32 	%p4, %r19, 6;
	@%p4 bra 	$L__BB0_9;
	mul.wide.u32 	%rd13, %r19, 4;
	add.s64 	%rd16, %rd1, %rd13;
	mul.wide.u32 	%rd3, %r2, 4;
	mad.lo.s32 	%r18, %r1, 7, %r19;
$L__BB0_6:
	mul.wide.u32 	%rd14, %r18, 4;
	add.s64 	%rd15, %rd1, %rd14;
	ld.global.u32 	%r9, [%rd15];
	setp.eq.s32 	%p5, %r9, 0;
	@%p5 bra 	$L__BB0_8;
	atom.global.add.u32 	%r17, [%rd16], %r9;
$L__BB0_8:
	add.s32 	%r19, %r19, %r2;
	add.s64 	%rd16, %rd16, %rd3;
	add.s32 	%r18, %r18, %r2;
	setp.lt.u32 	%p6, %r19, 7;
	@%p6 bra 	$L__BB0_6;
$L__BB0_9:
	ret;

}


// ===== COMPILED SASS (sm_100) =====

	.target	sm_100

	.elftype	@"ET_EXEC"


//--------------------- .note.nv.tkinfo           --------------------------
	.section	.note.nv.tkinfo,"",@"SHT_NOTE"
	.sectionflags	@"SHF_NOTE_NV_TKINFO"
	.tkinfo
        /*0018*/ 	.word	0x00000002
        /*0030*/ 	.string	""
        /*0030*/ 	.string	"ptxas"
        /*0030*/ 	.string	"Cuda compilation tools, release 13.0, V13.0.88"
        /*0030*/ 	.string	"Build cuda_13.0.r13.0/compiler.36424714_0"
        /*0030*/ 	.string	"-arch sm_100 -m 64 "



//--------------------- .note.nv.cuinfo           --------------------------
	.section	.note.nv.cuinfo,"",@"SHT_NOTE"
	.sectionflags	@"SHF_NOTE_NV_CUINFO"
        /*0018*/ 	.short	0x0002
        /*001a*/ 	.short	0x0064
        /*001c*/ 	.short	0x0082
	.zero		2


//--------------------- .nv.info                  --------------------------
	.section	.nv.info,"",@"SHT_CUDA_INFO"
	.align	4


	//----- nvinfo : EIATTR_REGCOUNT
	.align		4
        /*0000*/ 	.byte	0x04, 0x2f
        /*0002*/ 	.short	(.L_1 - .L_0)
	.align		4
.L_0:
        /*0004*/ 	.word	index@(_Z24histogram_private_kernelPcPii)
        /*0008*/ 	.word	0x0000000e


	//----- nvinfo : EIATTR_FRAME_SIZE
	.align		4
.L_1:
        /*000c*/ 	.byte	0x04, 0x11
        /*000e*/ 	.short	(.L_3 - .L_2)
	.align		4
.L_2:
        /*0010*/ 	.word	index@(_Z24histogram_private_kernelPcPii)
        /*0014*/ 	.word	0x00000000


	//----- nvinfo : EIATTR_MIN_STACK_SIZE
	.align		4
.L_3:
        /*0018*/ 	.byte	0x04, 0x12
        /*001a*/ 	.short	(.L_5 - .L_4)
	.align		4
.L_4:
        /*001c*/ 	.word	index@(_Z24histogram_private_kernelPcPii)
        /*0020*/ 	.word	0x00000000
.L_5:


//--------------------- .nv.compat                --------------------------
	.section	.nv.compat,"",@"SHT_CUDA_COMPAT_INFO"
	.align	4
        /*0000*/ 	.byte	0x02, 0x09, 0x00, 0x00, 0x02, 0x02, 0x01, 0x00, 0x02, 0x05, 0x05, 0x00, 0x03, 0x07, 0x01, 0x01
        /*0010*/ 	.byte	0x02, 0x03, 0x00, 0x00, 0x02, 0x06, 0x01, 0x00, 0x04, 0x0b, 0x08, 0x00, 0x09, 0x00, 0x00, 0x00
        /*0020*/ 	.byte	0x00, 0x00, 0x00, 0x00


//--------------------- .nv.info._Z24histogram_private_kernelPcPii --------------------------
	.section	.nv.info._Z24histogram_private_kernelPcPii,"",@"SHT_CUDA_INFO"
	.sectionflags	@""
	.align	4


	//----- nvinfo : EIATTR_CUDA_API_VERSION
	.align		4
        /*0000*/ 	.byte	0x04, 0x37
        /*0002*/ 	.short	(.L_7 - .L_6)
.L_6:
        /*0004*/ 	.word	0x00000082


	//----- nvinfo : EIATTR_KPARAM_INFO
	.align		4
.L_7:
        /*0008*/ 	.byte	0x04, 0x17
        /*000a*/ 	.short	(.L_9 - .L_8)
.L_8:
        /*000c*/ 	.word	0x00000000
        /*0010*/ 	.short	0x0002
        /*0012*/ 	.short	0x0010
        /*0014*/ 	.byte	0x00, 0xf0, 0x11, 0x00


	//----- nvinfo : EIATTR_KPARAM_INFO
	.align		4
.L_9:
        /*0018*/ 	.byte	0x04, 0x17
        /*001a*/ 	.short	(.L_11 - .L_10)
.L_10:
        /*001c*/ 	.word	0x00000000
        /*0020*/ 	.short	0x0001
        /*0022*/ 	.short	0x0008
        /*0024*/ 	.byte	0x00, 0xf5, 0x21, 0x00


	//----- nvinfo : EIATTR_KPARAM_INFO
	.align		4
.L_11:
        /*0028*/ 	.byte	0x04, 0x17
        /*002a*/ 	.short	(.L_13 - .L_12)
.L_12:
        /*002c*/ 	.word	0x00000000
        /*0030*/ 	.short	0x0000
        /*0032*/ 	.short	0x0000
        /*0034*/ 	.byte	0x00, 0xf5, 0x21, 0x00


	//----- nvinfo : EIATTR_SPARSE_MMA_MASK
	.align		4
.L_13:
        /*0038*/ 	.byte	0x03, 0x50
        /*003a*/ 	.short	0x0000


	//----- nvinfo : EIATTR_MAXREG_COUNT
	.align		4
        /*003c*/ 	.byte	0x03, 0x1b
        /*003e*/ 	.short	0x00ff


	//----- nvinfo : EIATTR_NUM_BARRIERS
	.align		4
        /*0040*/ 	.byte	0x02, 0x4c
        /*0042*/ 	.byte	0x01
	.zero		1


	//----- nvinfo : EIATTR_MERCURY_ISA_VERSION
	.align		4
        /*0044*/ 	.byte	0x03, 0x5f
        /*0046*/ 	.short	0x0101


	//----- nvinfo : EIATTR_VRC_CTA_INIT_COUNT
	.align		4
        /*0048*/ 	.byte	0x02, 0x4a
	.zero		1
	.zero		1


	//----- nvinfo : EIATTR_EXIT_INSTR_OFFSETS
	.align		4
        /*004c*/ 	.byte	0x04, 0x1c
        /*004e*/ 	.short	(.L_15 - .L_14)


	//   ....[0]....
.L_14:
        /*0050*/ 	.word	0x00000190


	//   ....[1]....
        /*0054*/ 	.word	0x000001c0


	//   ....[2]....
        /*0058*/ 	.word	0x000002d0


	//----- nvinfo : EIATTR_CRS_STACK_SIZE
	.align		4
.L_15:
        /*005c*/ 	.byte	0x04, 0x1e
        /*005e*/ 	.short	(.L_17 - .L_16)
.L_16:
        /*0060*/ 	.word	0x00000000


	//----- nvinfo : EIATTR_CBANK_PARAM_SIZE
	.align		4
.L_17:
        /*0064*/ 	.byte	0x03, 0x19
        /*0066*/ 	.short	0x0014


	//----- nvinfo : EIATTR_PARAM_CBANK
	.align		4
        /*0068*/ 	.byte	0x04, 0x0a
        /*006a*/ 	.short	(.L_19 - .L_18)
	.align		4
.L_18:
        /*006c*/ 	.word	index@(.nv.constant0._Z24histogram_private_kernelPcPii)
        /*0070*/ 	.short	0x0380
        /*0072*/ 	.short	0x0014


	//----- nvinfo : EIATTR_SW_WAR
	.align		4
.L_19:
        /*0074*/ 	.byte	0x04, 0x36
        /*0076*/ 	.short	(.L_21 - .L_20)
.L_20:
        /*0078*/ 	.word	0x00000008
.L_21:


//--------------------- .nv.callgraph             --------------------------
	.section	.nv.callgraph,"",@"SHT_CUDA_CALLGRAPH"
	.align	4
	.sectionentsize	8
	.align		4
        /*0000*/ 	.word	0x00000000
	.align		4
        /*0004*/ 	.word	0xffffffff
	.align		4
        /*0008*/ 	.word	0x00000000
	.align		4
        /*000c*/ 	.word	0xfffffffe
	.align		4
        /*0010*/ 	.word	0x00000000
	.align		4
        /*0014*/ 	.word	0xfffffffd
	.align		4
        /*0018*/ 	.word	0x00000000
	.align		4
        /*001c*/ 	.word	0xfffffffc


//--------------------- .text._Z24histogram_private_kernelPcPii --------------------------
	.section	.text._Z24histogram_private_kernelPcPii,"ax",@progbits
	.align	128
        .global         _Z24histogram_private_kernelPcPii
        .type           _Z24histogram_private_kernelPcPii,@function
        .size           _Z24histogram_private_kernelPcPii,(.L_x_6 - _Z24histogram_private_kernelPcPii)
        .other          _Z24histogram_private_kernelPcPii,@"STO_CUDA_ENTRY STV_DEFAULT"
_Z24histogram_private_kernelPcPii:
.text._Z24histogram_private_kernelPcPii:
[----:B------:R-:W-:Y:S01]  /*0000*/  LDC R1, c[0x0][0x37c] ;  /* 0x0000df00ff017b82 */ /* 0x000fe20000000800 */
[----:B------:R-:W0:Y:S07]  /*0010*/  S2R R4, SR_CTAID.X ;  /* 0x0000000000047919 */ /* 0x000e2e0000002500 */
[----:B------:R-:W1:Y:S01]  /*0020*/  LDC R8, c[0x0][0x360] ;  /* 0x0000d800ff087b82 */ /* 0x000e620000000800 */
[----:B------:R-:W2:Y:S01]  /*0030*/  LDCU UR4, c[0x0][0x390] ;  /* 0x00007200ff0477ac */ /* 0x000ea20008000800 */
[----:B------:R-:W-:Y:S01]  /*0040*/  BSSY.RECONVERGENT B0, `(.L_x_0) ;  /* 0x0000014000007945 */ /* 0x000fe20003800200 */
[----:B------:R-:W1:Y:S01]  /*0050*/  S2R R9, SR_TID.X ;  /* 0x0000000000097919 */ /* 0x000e620000002100 */
[C---:B0-----:R-:W-:Y:S01]  /*0060*/  ISETP.NE.AND P0, PT, R4.reuse, RZ, PT ;  /* 0x000000ff0400720c */ /* 0x041fe20003f05270 */
[----:B-1----:R-:W-:-:S05]  /*0070*/  IMAD R0, R4, R8, R9 ;  /* 0x0000000804007224 */ /* 0x002fca00078e0209 */
[----:B--2---:R-:W-:Y:S01]  /*0080*/  ISETP.GE.AND P1, PT, R0, UR4, PT ;  /* 0x0000000400007c0c */ /* 0x004fe2000bf26270 */
[----:B------:R-:W0:-:S12]  /*0090*/  LDCU.64 UR4, c[0x0][0x358] ;  /* 0x00006b00ff0477ac */ /* 0x000e180008000a00 */
[----:B------:R-:W-:Y:S05]  /*00a0*/  @P1 BRA `(.L_x_1) ;  /* 0x0000000000341947 */ /* 0x000fea0003800000 */
[----:B------:R-:W1:Y:S02]  /*00b0*/  LDCU.64 UR6, c[0x0][0x380] ;  /* 0x00007000ff0677ac */ /* 0x000e640008000a00 */
[----:B-1----:R-:W-:-:S04]  /*00c0*/  IADD3 R2, P1, PT, R0, UR6, RZ ;  /* 0x0000000600027c10 */ /* 0x002fc8000ff3e0ff */
[----:B------:R-:W-:-:S05]  /*00d0*/  LEA.HI.X.SX32 R3, R0, UR7, 0x1, P1 ;  /* 0x0000000700037c11 */ /* 0x000fca00088f0eff */
[----:B0-----:R-:W2:Y:S02]  /*00e0*/  LDG.E.S8 R2, desc[UR4][R2.64] ;  /* 0x0000000402027981 */ /* 0x001ea4000c1e1300 */
[----:B--2---:R-:W-:-:S05]  /*00f0*/  VIADD R0, R2, 0xffffff9f ;  /* 0xffffff9f02007836 */ /* 0x004fca0000000000 */
[----:B------:R-:W-:-:S13]  /*0100*/  ISETP.GT.U32.AND P1, PT, R0, 0x19, PT ;  /* 0x000000190000780c */ /* 0x000fda0003f24070 */
[----:B------:R-:W-:Y:S05]  /*0110*/  @P1 BRA `(.L_x_1) ;  /* 0x0000000000181947 */ /* 0x000fea0003800000 */
[----:B------:R-:W0:Y:S01]  /*0120*/  LDC.64 R2, c[0x0][0x388] ;  /* 0x0000e200ff027b82 */ /* 0x000e220000000a00 */
[----:B------:R-:W-:Y:S01]  /*0130*/  SHF.R.U32.HI R0, RZ, 0x2, R0 ;  /* 0x00000002ff007819 */ /* 0x000fe20000011600 */
[----:B------:R-:W-:-:S04]  /*0140*/  IMAD.MOV.U32 R7, RZ, RZ, 0x1 ;  /* 0x00000001ff077424 */ /* 0x000fc800078e00ff */
[----:B------:R-:W-:-:S04]  /*0150*/  IMAD R5, R4, 0x7, R0 ;  /* 0x0000000704057824 */ /* 0x000fc800078e0200 */
[----:B0-----:R-:W-:-:S05]  /*0160*/  IMAD.WIDE.U32 R2, R5, 0x4, R2 ;  /* 0x0000000405027825 */ /* 0x001fca00078e0002 */
[----:B------:R1:W-:Y:S02]  /*0170*/  REDG.E.ADD.STRONG.GPU desc[UR4][R2.64], R7 ;  /* 0x000000070200798e */ /* 0x0003e4000c12e104 */
.L_x_1:
[----:B0-----:R-:W-:Y:S05]  /*0180*/  BSYNC.RECONVERGENT B0 ;  /* 0x0000000000007941 */ /* 0x001fea0003800200 */
.L_x_0:
[----:B------:R-:W-:Y:S05]  /*0190*/  @!P0 EXIT ;  /* 0x000000000000894d */ /* 0x000fea0003800000 */
[----:B------:R-:W-:Y:S01]  /*01a0*/  BAR.SYNC.DEFER_BLOCKING 0x0 ;  /* 0x0000000000007b1d */ /* 0x000fe20000010000 */
[----:B------:R-:W-:-:S13]  /*01b0*/  ISETP.GT.U32.AND P0, PT, R9, 0x6, PT ;  /* 0x000000060900780c */ /* 0x000fda0003f04070 */
[----:B------:R-:W-:Y:S05]  /*01c0*/  @P0 EXIT ;  /* 0x000000000000094d */ /* 0x000fea0003800000 */
[----:B-1----:R-:W0:Y:S01]  /*01d0*/  LDC.64 R2, c[0x0][0x388] ;  /* 0x0000e200ff027b82 */ /* 0x002e220000000a00 */
[----:B------:R-:W-:-:S07]  /*01e0*/  IMAD R11, R4, 0x7, R9 ;  /* 0x00000007040b7824 */ /* 0x000fce00078e0209 */
[----:B------:R-:W1:Y:S01]  /*01f0*/  LDC.64 R6, c[0x0][0x388] ;  /* 0x0000e200ff067b82 */ /* 0x000e620000000a00 */
[----:B0-----:R-:W-:-:S07]  /*0200*/  IMAD.WIDE.U32 R2, R9, 0x4, R2 ;  /* 0x0000000409027825 */ /* 0x001fce00078e0002 */
.L_x_4:
[----:B-1----:R-:W-:-:S06]  /*0210*/  IMAD.WIDE.U32 R4, R11, 0x4, R6 ;  /* 0x000000040b047825 */ /* 0x002fcc00078e0006 */
[----:B------:R-:W2:Y:S01]  /*0220*/  LDG.E R5, desc[UR4][R4.64] ;  /* 0x0000000404057981 */ /* 0x000ea2000c1e1900 */
[----:B------:R-:W-:Y:S01]  /*0230*/  IADD3 R9, PT, PT, R8, R9, RZ ;  /* 0x0000000908097210 */ /* 0x000fe20007ffe0ff */
[----:B------:R-:W-:Y:S03]  /*0240*/  BSSY.RECONVERGENT B0, `(.L_x_2) ;  /* 0x0000005000007945 */ /* 0x000fe60003800200 */
[----:B------:R-:W-:Y:S02]  /*0250*/  ISETP.GE.U32.AND P1, PT, R9, 0x7, PT ;  /* 0x000000070900780c */ /* 0x000fe40003f26070 */
[----:B--2---:R-:W-:-:S13]  /*0260*/  ISETP.NE.AND P0, PT, R5, RZ, PT ;  /* 0x000000ff0500720c */ /* 0x004fda0003f05270 */
[----:B------:R-:W-:Y:S05]  /*0270*/  @!P0 BRA `(.L_x_3) ;  /* 0x0000000000048947 */ /* 0x000fea0003800000 */
[----:B------:R0:W-:Y:S02]  /*0280*/  REDG.E.ADD.STRONG.GPU desc[UR4][R2.64], R5 ;  /* 0x000000050200798e */ /* 0x0001e4000c12e104 */
.L_x_3:
[----:B------:R-:W-:Y:S05]  /*0290*/  BSYNC.RECONVERGENT B0 ;  /* 0x0000000000007941 */ /* 0x000fea0003800200 */
.L_x_2:
[C---:B------:R-:W-:Y:S02]  /*02a0*/  IMAD.IADD R11, R8.reuse, 0x1, R11 ;  /* 0x00000001080b7824 */ /* 0x040fe400078e020b */
[----:B0-----:R-:W-:Y:S01]  /*02b0*/  IMAD.WIDE.U32 R2, R8, 0x4, R2 ;  /* 0x0000000408027825 */ /* 0x001fe200078e0002 */
[----:B------:R-:W-:Y:S06]  /*02c0*/  @!P1 BRA `(.L_x_4) ;  /* 0xfffffffc00d09947 */ /* 0x000fec000383ffff */
[----:B------:R-:W-:Y:S05]  /*02d0*/  EXIT ;  /* 0x000000000000794d */ /* 0x000fea0003800000 */
.L_x_5:
[----:B------:R-:W-:-:S00]  /*02e0*/  BRA `(.L_x_5) ;  /* 0xfffffffc00fc7947 */ /* 0x000fc0000383ffff */
[----:B------:R-:W-:-:S00]  /*02f0*/  NOP ;  /* 0x0000000000007918 */ /* 0x000fc00000000000 */
        /* <DEDUP_REMOVED lines=8> */
.L_x_6:


//--------------------- .nv.shared.reserved.0     --------------------------
	.section	.nv.shared.reserved.0,"aw",@nobits
	.weak		__nv_reservedSMEM_offset_0_alias
	.size		__nv_reservedSMEM_offset_0_alias, 0, 64
	.other		__nv_reservedSMEM_offset_0_alias,@"STO_CUDA_RESERVED_SHARED STV_DEFAULT"
__nv_reservedSMEM_offset_0_alias:
	.zero		0
	.zero		64


//--------------------- .nv.constant0._Z24histogram_private_kernelPcPii --------------------------
	.section	.nv.constant0._Z24histogram_private_kernelPcPii,"a",@progbits
	.sectionflags	@""
	.align	4
.nv.constant0._Z24histogram_private_kernelPcPii:
	.zero		916


//--------------------- SYMBOLS --------------------------

	.type		.nv.reservedSmem.offset0,@object
	.size		.nv.reservedSmem.offset0,0x4
